	.headerflags	@"EF_CUDA_TEXMODE_UNIFIED EF_CUDA_64BIT_ADDRESS EF_CUDA_ACCELERATORS EF_CUDA_SM90 EF_CUDA_VIRTUAL_SM(EF_CUDA_SM90)"
	.elftype	@"ET_EXEC"


//--------------------- .nv.info                  --------------------------
	.section	.nv.info,"",@"SHT_CUDA_INFO"
	.align	4


	//----- nvinfo : EIATTR_REGCOUNT
	.align		4
        /*0000*/ 	.byte	0x04, 0x2f
        /*0002*/ 	.short	(.L_1 - .L_0)
	.align		4
.L_0:
        /*0004*/ 	.word	index@(triton_poi_fused__native_batch_norm_legit_no_training_mul_sigmoid_35)
        /*0008*/ 	.word	0x00000011


	//----- nvinfo : EIATTR_MIN_STACK_SIZE
	.align		4
.L_1:
        /*000c*/ 	.byte	0x04, 0x12
        /*000e*/ 	.short	(.L_3 - .L_2)
	.align		4
.L_2:
        /*0010*/ 	.word	index@(triton_poi_fused__native_batch_norm_legit_no_training_mul_sigmoid_35)
        /*0014*/ 	.word	0x00000000


	//----- nvinfo : EIATTR_FRAME_SIZE
	.align		4
.L_3:
        /*0018*/ 	.byte	0x04, 0x11
        /*001a*/ 	.short	(.L_5 - .L_4)
	.align		4
.L_4:
        /*001c*/ 	.word	index@(triton_poi_fused__native_batch_norm_legit_no_training_mul_sigmoid_35)
        /*0020*/ 	.word	0x00000000


	//----- nvinfo : EIATTR_MIN_STACK_SIZE
	.align		4
.L_5:
        /*0024*/ 	.byte	0x04, 0x12
        /*0026*/ 	.short	(.L_7 - .L_6)
	.align		4
.L_6:
        /*0028*/ 	.word	index@(triton_poi_fused__native_batch_norm_legit_no_training_mul_sigmoid_35)
        /*002c*/ 	.word	0x00000000
.L_7:


//--------------------- .nv.info.triton_poi_fused__native_batch_norm_legit_no_training_mul_sigmoid_35 --------------------------
	.section	.nv.info.triton_poi_fused__native_batch_norm_legit_no_training_mul_sigmoid_35,"",@"SHT_CUDA_INFO"
	.sectionflags	@""
	.align	4


	//----- nvinfo : EIATTR_CUDA_API_VERSION
	.align		4
        /*0000*/ 	.byte	0x04, 0x37
        /*0002*/ 	.short	(.L_9 - .L_8)
.L_8:
        /*0004*/ 	.word	0x0000007c


	//----- nvinfo : EIATTR_KPARAM_INFO
	.align		4
.L_9:
        /*0008*/ 	.byte	0x04, 0x17
        /*000a*/ 	.short	(.L_11 - .L_10)
.L_10:
        /*000c*/ 	.word	0x00000000
        /*0010*/ 	.short	0x0004
        /*0012*/ 	.short	0x001c
        /*0014*/ 	.byte	0x00, 0xf0, 0x11, 0x00


	//----- nvinfo : EIATTR_KPARAM_INFO
	.align		4
.L_11:
        /*0018*/ 	.byte	0x04, 0x17
        /*001a*/ 	.short	(.L_13 - .L_12)
.L_12:
        /*001c*/ 	.word	0x00000000
        /*0020*/ 	.short	0x0003
        /*0022*/ 	.short	0x0018
        /*0024*/ 	.byte	0x00, 0xf0, 0x11, 0x00


	//----- nvinfo : EIATTR_KPARAM_INFO
	.align		4
.L_13:
        /*0028*/ 	.byte	0x04, 0x17
        /*002a*/ 	.short	(.L_15 - .L_14)
.L_14:
        /*002c*/ 	.word	0x00000000
        /*0030*/ 	.short	0x0002
        /*0032*/ 	.short	0x0010
        /*0034*/ 	.byte	0x00, 0xf4, 0x21, 0x00


	//----- nvinfo : EIATTR_KPARAM_INFO
	.align		4
.L_15:
        /*0038*/ 	.byte	0x04, 0x17
        /*003a*/ 	.short	(.L_17 - .L_16)
.L_16:
        /*003c*/ 	.word	0x00000000
        /*0040*/ 	.short	0x0001
        /*0042*/ 	.short	0x0008
        /*0044*/ 	.byte	0x00, 0xf4, 0x21, 0x00


	//----- nvinfo : EIATTR_KPARAM_INFO
	.align		4
.L_17:
        /*0048*/ 	.byte	0x04, 0x17
        /*004a*/ 	.short	(.L_19 - .L_18)
.L_18:
        /*004c*/ 	.word	0x00000000
        /*0050*/ 	.short	0x0000
        /*0052*/ 	.short	0x0000
        /*0054*/ 	.byte	0x00, 0xf4, 0x21, 0x00


	//----- nvinfo : EIATTR_SPARSE_MMA_MASK
	.align		4
.L_19:
        /*0058*/ 	.byte	0x03, 0x50
        /*005a*/ 	.short	0x0000


	//----- nvinfo : EIATTR_MAXREG_COUNT
	.align		4
        /*005c*/ 	.byte	0x03, 0x1b
        /*005e*/ 	.short	0x00ff


	//----- nvinfo : EIATTR_EXIT_INSTR_OFFSETS
	.align		4
        /*0060*/ 	.byte	0x04, 0x1c
        /*0062*/ 	.short	(.L_21 - .L_20)


	//   ....[0]....
.L_20:
        /*0064*/ 	.word	0x00000300


	//   ....[1]....
        /*0068*/ 	.word	0x00000350


	//----- nvinfo : EIATTR_REQNTID
	.align		4
.L_21:
        /*006c*/ 	.byte	0x04, 0x10
        /*006e*/ 	.short	(.L_23 - .L_22)
.L_22:
        /*0070*/ 	.word	0x00000080
        /*0074*/ 	.word	0x00000001
        /*0078*/ 	.word	0x00000001


	//----- nvinfo : EIATTR_CBANK_PARAM_SIZE
	.align		4
.L_23:
        /*007c*/ 	.byte	0x03, 0x19
        /*007e*/ 	.short	0x0020


	//----- nvinfo : EIATTR_PARAM_CBANK
	.align		4
        /*0080*/ 	.byte	0x04, 0x0a
        /*0082*/ 	.short	(.L_25 - .L_24)
	.align		4
.L_24:
        /*0084*/ 	.word	index@(.nv.constant0.triton_poi_fused__native_batch_norm_legit_no_training_mul_sigmoid_35)
        /*0088*/ 	.short	0x0210
        /*008a*/ 	.short	0x0020


	//----- nvinfo : EIATTR_SW_WAR
	.align		4
.L_25:
        /*008c*/ 	.byte	0x04, 0x36
        /*008e*/ 	.short	(.L_27 - .L_26)
.L_26:
        /*0090*/ 	.word	0x00000008
.L_27:


//--------------------- .nv.callgraph             --------------------------
	.section	.nv.callgraph,"",@"SHT_CUDA_CALLGRAPH"
	.align	4
	.sectionentsize	8
	.align		4
        /*0000*/ 	.word	0x00000000
	.align		4
        /*0004*/ 	.word	0xffffffff
	.align		4
        /*0008*/ 	.word	0x00000000
	.align		4
        /*000c*/ 	.word	0xfffffffe
	.align		4
        /*0010*/ 	.word	0x00000000
	.align		4
        /*0014*/ 	.word	0xfffffffd
	.align		4
        /*0018*/ 	.word	0x00000000
	.align		4
        /*001c*/ 	.word	0xfffffffc


//--------------------- .text.triton_poi_fused__native_batch_norm_legit_no_training_mul_sigmoid_35 --------------------------
	.section	.text.triton_poi_fused__native_batch_norm_legit_no_training_mul_sigmoid_35,"ax",@progbits
	.sectionflags	@"SHF_BARRIERS=1"
	.align	128
        .global         triton_poi_fused__native_batch_norm_legit_no_training_mul_sigmoid_35
        .type           triton_poi_fused__native_batch_norm_legit_no_training_mul_sigmoid_35,@function
        .size           triton_poi_fused__native_batch_norm_legit_no_training_mul_sigmoid_35,(.L_x_1 - triton_poi_fused__native_batch_norm_legit_no_training_mul_sigmoid_35)
        .other          triton_poi_fused__native_batch_norm_legit_no_training_mul_sigmoid_35,@"STO_CUDA_ENTRY STV_DEFAULT"
triton_poi_fused__native_batch_norm_legit_no_training_mul_sigmoid_35:
.text.triton_poi_fused__native_batch_norm_legit_no_training_mul_sigmoid_35:
[----:B------:R-:W0:Y:S02]  /*0000*/  LDC R1, c[0x0][0x28] ;  /* 0x00000a00ff017b82 */ /* 0x000e240000000800 */
[----:B------:R-:W1:Y:S01]  /*0010*/  S2R R14, SR_TID.X ;  /* 0x00000000000e7919 */ /* 0x000e620000002100 */
[----:B------:R-:W2:Y:S01]  /*0020*/  LDC.64 R4, c[0x0][0x210] ;  /* 0x00008400ff047b82 */ /* 0x000ea20000000a00 */
[----:B------:R-:W-:Y:S01]  /*0030*/  CS2R R12, SRZ ;  /* 0x00000000000c7805 */ /* 0x000fe2000001ff00 */
[----:B------:R-:W-:Y:S01]  /*0040*/  ULDC.64 UR6, c[0x0][0x208] ;  /* 0x0000820000067ab9 */ /* 0x000fe20000000a00 */
[----:B------:R-:W3:Y:S01]  /*0050*/  S2R R2, SR_CTAID.Y ;  /* 0x0000000000027919 */ /* 0x000ee20000002600 */
[----:B------:R-:W4:Y:S04]  /*0060*/  S2R R0, SR_CTAID.X ;  /* 0x0000000000007919 */ /* 0x000f280000002500 */
[----:B------:R-:W5:Y:S01]  /*0070*/  LDC.64 R6, c[0x0][0x218] ;  /* 0x00008600ff067b82 */ /* 0x000f620000000a00 */
[----:B-1----:R-:W-:-:S05]  /*0080*/  IMAD.SHL.U32 R3, R14, 0x2, RZ ;  /* 0x000000020e037824 */ /* 0x002fca00078e00ff */
[----:B------:R-:W-:Y:S02]  /*0090*/  LOP3.LUT R3, R3, 0xfe, RZ, 0xc0, !PT ;  /* 0x000000fe03037812 */ /* 0x000fe400078ec0ff */
[----:B----4-:R-:W-:Y:S02]  /*00a0*/  ISETP.GE.AND P0, PT, R0, 0x4, PT ;  /* 0x000000040000780c */ /* 0x010fe40003f06270 */
[----:B---3--:R-:W-:-:S04]  /*00b0*/  PRMT R9, R3, 0x6540, R2 ;  /* 0x0000654003097816 */ /* 0x008fc80000000002 */
[C---:B------:R-:W-:Y:S01]  /*00c0*/  ISETP.GE.AND P2, PT, R9.reuse, 0x180, PT ;  /* 0x000001800900780c */ /* 0x040fe20003f46270 */
[C---:B------:R-:W-:Y:S01]  /*00d0*/  IMAD.HI R8, R9.reuse, 0x2aaaaaab, RZ ;  /* 0x2aaaaaab09087827 */ /* 0x040fe200078e02ff */
[----:B------:R-:W-:-:S03]  /*00e0*/  ISETP.LT.AND P1, PT, R9, 0x180, !P0 ;  /* 0x000001800900780c */ /* 0x000fc60004721270 */
[----:B-----5:R-:W-:Y:S01]  /*00f0*/  IMAD.WIDE R6, R9, 0x4, R6 ;  /* 0x0000000409067825 */ /* 0x020fe200078e0206 */
[----:B------:R-:W-:-:S04]  /*0100*/  SHF.R.U32.HI R11, RZ, 0x1f, R8 ;  /* 0x0000001fff0b7819 */ /* 0x000fc80000011608 */
[----:B------:R-:W-:-:S03]  /*0110*/  LEA.HI.SX32 R8, R8, R11, 0x1c ;  /* 0x0000000b08087211 */ /* 0x000fc600078fe2ff */
[----:B------:R-:W3:Y:S02]  /*0120*/  @!P2 LDG.E.EL.64 R12, desc[UR6][R6.64] ;  /* 0x00000006060ca981 */ /* 0x000ee4000c2e1b00 */
[----:B------:R-:W-:-:S04]  /*0130*/  IMAD R11, R8, -0x60, R9 ;  /* 0xffffffa0080b7824 */ /* 0x000fc800078e0209 */
[----:B------:R-:W-:-:S04]  /*0140*/  IMAD R11, R0, 0x60, R11 ;  /* 0x00000060000b7824 */ /* 0x000fc800078e020b */
[----:B------:R-:W-:-:S04]  /*0150*/  IMAD R11, R8, 0x180, R11 ;  /* 0x00000180080b7824 */ /* 0x000fc800078e020b */
[----:B--2---:R-:W-:Y:S01]  /*0160*/  IMAD.WIDE R4, R11, 0x4, R4 ;  /* 0x000000040b047825 */ /* 0x004fe200078e0204 */
[----:B------:R-:W-:-:S06]  /*0170*/  CS2R R10, SRZ ;  /* 0x00000000000a7805 */ /* 0x000fcc000001ff00 */
[----:B------:R1:W3:Y:S01]  /*0180*/  @P1 LDG.E.EL.64 R10, desc[UR6][R4.64] ;  /* 0x00000006040a1981 */ /* 0x0002e2000c2e1b00 */
[----:B------:R-:W2:Y:S01]  /*0190*/  S2UR UR5, SR_CgaCtaId ;  /* 0x00000000000579c3 */ /* 0x000ea20000008800 */
[----:B------:R-:W-:Y:S01]  /*01a0*/  UMOV UR4, 0x400 ;  /* 0x0000040000047882 */ /* 0x000fe20000000000 */
[----:B------:R-:W-:-:S06]  /*01b0*/  LOP3.LUT R9, R14, 0x7f, RZ, 0xc0, !PT ;  /* 0x0000007f0e097812 */ /* 0x000fcc00078ec0ff */
[----:B-1----:R-:W1:Y:S01]  /*01c0*/  LDC.64 R4, c[0x0][0x220] ;  /* 0x00008800ff047b82 */ /* 0x002e620000000a00 */
[----:B--2---:R-:W-:-:S06]  /*01d0*/  UPRMT UR4, UR5, 0x654, UR4 ;  /* 0x0000065405047896 */ /* 0x004fcc0008000004 */
[----:B------:R-:W-:Y:S02]  /*01e0*/  LEA R8, R3, UR4, 0x3 ;  /* 0x0000000403087c11 */ /* 0x000fe4000f8e18ff */
[----:B------:R-:W-:Y:S01]  /*01f0*/  PRMT R3, R9, 0x6540, R2 ;  /* 0x0000654009037816 */ /* 0x000fe20000000002 */
[----:B------:R-:W-:-:S05]  /*0200*/  IMAD.SHL.U32 R2, R2, 0x100, RZ ;  /* 0x0000010002027824 */ /* 0x000fca00078e00ff */
[----:B------:R-:W-:Y:S02]  /*0210*/  LOP3.LUT R7, R2, 0x80, R9, 0xfe, !PT ;  /* 0x0000008002077812 */ /* 0x000fe400078efe09 */
[----:B------:R-:W-:Y:S02]  /*0220*/  ISETP.LT.AND P1, PT, R3, 0x180, !P0 ;  /* 0x000001800300780c */ /* 0x000fe40004721270 */
[----:B------:R-:W-:Y:S01]  /*0230*/  ISETP.LT.AND P0, PT, R7, 0x180, !P0 ;  /* 0x000001800700780c */ /* 0x000fe20004701270 */
[----:B------:R-:W-:-:S04]  /*0240*/  IMAD R3, R3, 0x4, R0 ;  /* 0x0000000403037824 */ /* 0x000fc800078e0200 */
[----:B-1----:R-:W-:-:S04]  /*0250*/  IMAD.WIDE R2, R3, 0x4, R4 ;  /* 0x0000000403027825 */ /* 0x002fc800078e0204 */
[----:B---3--:R-:W-:Y:S01]  /*0260*/  FMUL R10, R12, R10 ;  /* 0x0000000a0c0a7220 */ /* 0x008fe20000400000 */
[----:B------:R-:W-:-:S04]  /*0270*/  FMUL R11, R13, R11 ;  /* 0x0000000b0d0b7220 */ /* 0x000fc80000400000 */
[----:B------:R-:W-:Y:S04]  /*0280*/  STS [R8], R10 ;  /* 0x0000000a08007388 */ /* 0x000fe80000000800 */
[----:B------:R-:W-:Y:S01]  /*0290*/  STS [R8+0x8], R11 ;  /* 0x0000080b08007388 */ /* 0x000fe20000000800 */
[C---:B------:R-:W-:Y:S01]  /*02a0*/  LEA R12, R9.reuse, UR4, 0x3 ;  /* 0x00000004090c7c11 */ /* 0x040fe2000f8e18ff */
[----:B------:R-:W-:Y:S06]  /*02b0*/  BAR.SYNC.DEFER_BLOCKING 0x0 ;  /* 0x0000000000007b1d */ /* 0x000fec0000010000 */
[----:B------:R-:W1:Y:S01]  /*02c0*/  LDS R13, [R12] ;  /* 0x000000000c0d7984 */ /* 0x000e620000000800 */
[----:B------:R-:W-:-:S04]  /*02d0*/  LOP3.LUT R9, R9, 0x80, RZ, 0xfc, !PT ;  /* 0x0000008009097812 */ /* 0x000fc800078efcff */
[----:B------:R-:W-:Y:S01]  /*02e0*/  LEA R9, R9, UR4, 0x3 ;  /* 0x0000000409097c11 */ /* 0x000fe2000f8e18ff */
[----:B-1----:R1:W-:Y:S01]  /*02f0*/  @P1 STG.E desc[UR6][R2.64], R13 ;  /* 0x0000000d02001986 */ /* 0x0023e2000c101906 */
[----:B------:R-:W-:Y:S05]  /*0300*/  @!P0 EXIT ;  /* 0x000000000000894d */ /* 0x000fea0003800000 */
[----:B------:R-:W0:Y:S01]  /*0310*/  LDS R9, [R9] ;  /* 0x0000000009097984 */ /* 0x000e220000000800 */
[----:B-1----:R-:W-:-:S04]  /*0320*/  IMAD R3, R7, 0x4, R0 ;  /* 0x0000000407037824 */ /* 0x002fc800078e0200 */
[----:B------:R-:W-:-:S05]  /*0330*/  IMAD.WIDE R2, R3, 0x4, R4 ;  /* 0x0000000403027825 */ /* 0x000fca00078e0204 */
[----:B0-----:R-:W-:Y:S01]  /*0340*/  STG.E desc[UR6][R2.64], R9 ;  /* 0x0000000902007986 */ /* 0x001fe2000c101906 */
[----:B------:R-:W-:Y:S05]  /*0350*/  EXIT ;  /* 0x000000000000794d */ /* 0x000fea0003800000 */
.L_x_0:
[----:B------:R-:W-:-:S00]  /*0360*/  BRA `(.L_x_0) ;  /* 0xfffffffc00fc7947 */ /* 0x000fc0000383ffff */
[----:B------:R-:W-:-:S00]  /*0370*/  NOP ;  /* 0x0000000000007918 */ /* 0x000fc00000000000 */
        /* <DEDUP_REMOVED lines=8> */
.L_x_1:


//--------------------- .nv.shared.triton_poi_fused__native_batch_norm_legit_no_training_mul_sigmoid_35 --------------------------
	.section	.nv.shared.triton_poi_fused__native_batch_norm_legit_no_training_mul_sigmoid_35,"aw",@nobits
	.sectionflags	@""
	.align	16
	.zero		1024


//--------------------- .nv.constant0.triton_poi_fused__native_batch_norm_legit_no_training_mul_sigmoid_35 --------------------------
	.section	.nv.constant0.triton_poi_fused__native_batch_norm_legit_no_training_mul_sigmoid_35,"a",@progbits
	.sectionflags	@""
	.align	4
.nv.constant0.triton_poi_fused__native_batch_norm_legit_no_training_mul_sigmoid_35:
	.zero		560
